//
// Generated by NVIDIA NVVM Compiler
//
// Compiler Build ID: CL-36424714
// Cuda compilation tools, release 13.0, V13.0.88
// Based on NVVM 20.0.0
//

.version 9.0
.target sm_100
.address_size 64

	// .globl	_Z10testKernelPi

.visible .entry _Z10testKernelPi(
	.param .u64 .ptr .align 1 _Z10testKernelPi_param_0
)
{
	.reg .b32 	%r<5>;
	.reg .b64 	%rd<5>;

	ld.param.u64 	%rd1, [_Z10testKernelPi_param_0];
	cvta.to.global.u64 	%rd2, %rd1;
	mov.u32 	%r1, %ctaid.x;
	mov.u32 	%r2, %ntid.x;
	mov.u32 	%r3, %tid.x;
	mad.lo.s32 	%r4, %r1, %r2, %r3;
	mul.wide.s32 	%rd3, %r4, 4;
	add.s64 	%rd4, %rd2, %rd3;
	st.global.u32 	[%rd4], %r4;
	ret;

}


// ===== COMPILED SASS (sm_100) =====

	.target	sm_100

	.elftype	@"ET_EXEC"


//--------------------- .note.nv.tkinfo           --------------------------
	.section	.note.nv.tkinfo,"",@"SHT_NOTE"
	.sectionflags	@"SHF_NOTE_NV_TKINFO"
	.tkinfo
        /*0018*/ 	.word	0x00000002
        /*0030*/ 	.string	""
        /*0030*/ 	.string	"ptxas"
        /*0030*/ 	.string	"Cuda compilation tools, release 13.0, V13.0.88"
        /*0030*/ 	.string	"Build cuda_13.0.r13.0/compiler.36424714_0"
        /*0030*/ 	.string	"-arch sm_100 -m 64 "



//--------------------- .note.nv.cuinfo           --------------------------
	.section	.note.nv.cuinfo,"",@"SHT_NOTE"
	.sectionflags	@"SHF_NOTE_NV_CUINFO"
        /*0018*/ 	.short	0x0002
        /*001a*/ 	.short	0x0064
        /*001c*/ 	.short	0x0082
	.zero		2


//--------------------- .nv.info                  --------------------------
	.section	.nv.info,"",@"SHT_CUDA_INFO"
	.align	4


	//----- nvinfo : EIATTR_REGCOUNT
	.align		4
        /*0000*/ 	.byte	0x04, 0x2f
        /*0002*/ 	.short	(.L_1 - .L_0)
	.align		4
.L_0:
        /*0004*/ 	.word	index@(_Z10testKernelPi)
        /*0008*/ 	.word	0x00000008


	//----- nvinfo : EIATTR_FRAME_SIZE
	.align		4
.L_1:
        /*000c*/ 	.byte	0x04, 0x11
        /*000e*/ 	.short	(.L_3 - .L_2)
	.align		4
.L_2:
        /*0010*/ 	.word	index@(_Z10testKernelPi)
        /*0014*/ 	.word	0x00000000


	//----- nvinfo : EIATTR_MIN_STACK_SIZE
	.align		4
.L_3:
        /*0018*/ 	.byte	0x04, 0x12
        /*001a*/ 	.short	(.L_5 - .L_4)
	.align		4
.L_4:
        /*001c*/ 	.word	index@(_Z10testKernelPi)
        /*0020*/ 	.word	0x00000000
.L_5:


//--------------------- .nv.compat                --------------------------
	.section	.nv.compat,"",@"SHT_CUDA_COMPAT_INFO"
	.align	4
        /*0000*/ 	.byte	0x02, 0x09, 0x00, 0x00, 0x02, 0x02, 0x01, 0x00, 0x02, 0x05, 0x05, 0x00, 0x03, 0x07, 0x01, 0x01
        /*0010*/ 	.byte	0x02, 0x03, 0x00, 0x00, 0x02, 0x06, 0x01, 0x00, 0x04, 0x0b, 0x08, 0x00, 0x09, 0x00, 0x00, 0x00
        /*0020*/ 	.byte	0x00, 0x00, 0x00, 0x00


//--------------------- .nv.info._Z10testKernelPi --------------------------
	.section	.nv.info._Z10testKernelPi,"",@"SHT_CUDA_INFO"
	.sectionflags	@""
	.align	4


	//----- nvinfo : EIATTR_CUDA_API_VERSION
	.align		4
        /*0000*/ 	.byte	0x04, 0x37
        /*0002*/ 	.short	(.L_7 - .L_6)
.L_6:
        /*0004*/ 	.word	0x00000082


	//----- nvinfo : EIATTR_KPARAM_INFO
	.align		4
.L_7:
        /*0008*/ 	.byte	0x04, 0x17
        /*000a*/ 	.short	(.L_9 - .L_8)
.L_8:
        /*000c*/ 	.word	0x00000000
        /*0010*/ 	.short	0x0000
        /*0012*/ 	.short	0x0000
        /*0014*/ 	.byte	0x00, 0xf5, 0x21, 0x00


	//----- nvinfo : EIATTR_SPARSE_MMA_MASK
	.align		4
.L_9:
        /*0018*/ 	.byte	0x03, 0x50
        /*001a*/ 	.short	0x0000


	//----- nvinfo : EIATTR_MAXREG_COUNT
	.align		4
        /*001c*/ 	.byte	0x03, 0x1b
        /*001e*/ 	.short	0x00ff


	//----- nvinfo : EIATTR_MERCURY_ISA_VERSION
	.align		4
        /*0020*/ 	.byte	0x03, 0x5f
        /*0022*/ 	.short	0x0101


	//----- nvinfo : EIATTR_VRC_CTA_INIT_COUNT
	.align		4
        /*0024*/ 	.byte	0x02, 0x4a
	.zero		1
	.zero		1


	//----- nvinfo : EIATTR_EXIT_INSTR_OFFSETS
	.align		4
        /*0028*/ 	.byte	0x04, 0x1c
        /*002a*/ 	.short	(.L_11 - .L_10)


	//   ....[0]....
.L_10:
        /*002c*/ 	.word	0x00000090


	//----- nvinfo : EIATTR_CBANK_PARAM_SIZE
	.align		4
.L_11:
        /*0030*/ 	.byte	0x03, 0x19
        /*0032*/ 	.short	0x0008


	//----- nvinfo : EIATTR_PARAM_CBANK
	.align		4
        /*0034*/ 	.byte	0x04, 0x0a
        /*0036*/ 	.short	(.L_13 - .L_12)
	.align		4
.L_12:
        /*0038*/ 	.word	index@(.nv.constant0._Z10testKernelPi)
        /*003c*/ 	.short	0x0380
        /*003e*/ 	.short	0x0008


	//----- nvinfo : EIATTR_SW_WAR
	.align		4
.L_13:
        /*0040*/ 	.byte	0x04, 0x36
        /*0042*/ 	.short	(.L_15 - .L_14)
.L_14:
        /*0044*/ 	.word	0x00000008
.L_15:


//--------------------- .nv.callgraph             --------------------------
	.section	.nv.callgraph,"",@"SHT_CUDA_CALLGRAPH"
	.align	4
	.sectionentsize	8
	.align		4
        /*0000*/ 	.word	0x00000000
	.align		4
        /*0004*/ 	.word	0xffffffff
	.align		4
        /*0008*/ 	.word	0x00000000
	.align		4
        /*000c*/ 	.word	0xfffffffe
	.align		4
        /*0010*/ 	.word	0x00000000
	.align		4
        /*0014*/ 	.word	0xfffffffd
	.align		4
        /*0018*/ 	.word	0x00000000
	.align		4
        /*001c*/ 	.word	0xfffffffc


//--------------------- .text._Z10testKernelPi    --------------------------
	.section	.text._Z10testKernelPi,"ax",@progbits
	.align	128
        .global         _Z10testKernelPi
        .type           _Z10testKernelPi,@function
        .size           _Z10testKernelPi,(.L_x_1 - _Z10testKernelPi)
        .other          _Z10testKernelPi,@"STO_CUDA_ENTRY STV_DEFAULT"
_Z10testKernelPi:
.text._Z10testKernelPi:
[----:B------:R-:W-:Y:S01]  /*0000*/  LDC R1, c[0x0][0x37c] ;  /* 0x0000df00ff017b82 */ /* 0x000fe20000000800 */
[----:B------:R-:W0:Y:S07]  /*0010*/  S2R R0, SR_TID.X ;  /* 0x0000000000007919 */ /* 0x000e2e0000002100 */
[----:B------:R-:W0:Y:S01]  /*0020*/  S2UR UR6, SR_CTAID.X ;  /* 0x00000000000679c3 */ /* 0x000e220000002500 */
[----:B------:R-:W1:Y:S07]  /*0030*/  LDCU.64 UR4, c[0x0][0x358] ;  /* 0x00006b00ff0477ac */ /* 0x000e6e0008000a00 */
[----:B------:R-:W0:Y:S08]  /*0040*/  LDC R5, c[0x0][0x360] ;  /* 0x0000d800ff057b82 */ /* 0x000e300000000800 */
[----:B------:R-:W2:Y:S01]  /*0050*/  LDC.64 R2, c[0x0][0x380] ;  /* 0x0000e000ff027b82 */ /* 0x000ea20000000a00 */
[----:B0-----:R-:W-:-:S04]  /*0060*/  IMAD R5, R5, UR6, R0 ;  /* 0x0000000605057c24 */ /* 0x001fc8000f8e0200 */
[----:B--2---:R-:W-:-:S05]  /*0070*/  IMAD.WIDE R2, R5, 0x4, R2 ;  /* 0x0000000405027825 */ /* 0x004fca00078e0202 */
[----:B-1----:R-:W-:Y:S01]  /*0080*/  STG.E desc[UR4][R2.64], R5 ;  /* 0x0000000502007986 */ /* 0x002fe2000c101904 */
[----:B------:R-:W-:Y:S05]  /*0090*/  EXIT ;  /* 0x000000000000794d */ /* 0x000fea0003800000 */
.L_x_0:
[----:B------:R-:W-:-:S00]  /*00a0*/  BRA `(.L_x_0) ;  /* 0xfffffffc00fc7947 */ /* 0x000fc0000383ffff */
[----:B------:R-:W-:-:S00]  /*00b0*/  NOP ;  /* 0x0000000000007918 */ /* 0x000fc00000000000 */
        /* <DEDUP_REMOVED lines=12> */
.L_x_1:


//--------------------- .nv.shared.reserved.0     --------------------------
	.section	.nv.shared.reserved.0,"aw",@nobits
	.weak		__nv_reservedSMEM_offset_0_alias
	.size		__nv_reservedSMEM_offset_0_alias, 0, 64
	.other		__nv_reservedSMEM_offset_0_alias,@"STO_CUDA_RESERVED_SHARED STV_DEFAULT"
__nv_reservedSMEM_offset_0_alias:
	.zero		0
	.zero		64


//--------------------- .nv.constant0._Z10testKernelPi --------------------------
	.section	.nv.constant0._Z10testKernelPi,"a",@progbits
	.sectionflags	@""
	.align	4
.nv.constant0._Z10testKernelPi:
	.zero		904


//--------------------- SYMBOLS --------------------------

	.type		.nv.reservedSmem.offset0,@object
	.size		.nv.reservedSmem.offset0,0x4
